//
// Generated by NVIDIA NVVM Compiler
//
// Compiler Build ID: CL-36424714
// Cuda compilation tools, release 13.0, V13.0.88
// Based on NVVM 20.0.0
//

.version 9.0
.target sm_100
.address_size 64

	// .globl	_Z12mmult_kernelPjS_S_jj

.visible .entry _Z12mmult_kernelPjS_S_jj(
	.param .u64 .ptr .align 1 _Z12mmult_kernelPjS_S_jj_param_0,
	.param .u64 .ptr .align 1 _Z12mmult_kernelPjS_S_jj_param_1,
	.param .u64 .ptr .align 1 _Z12mmult_kernelPjS_S_jj_param_2,
	.param .u32 _Z12mmult_kernelPjS_S_jj_param_3,
	.param .u32 _Z12mmult_kernelPjS_S_jj_param_4
)
{
	.reg .pred 	%p<10>;
	.reg .b32 	%r<171>;
	.reg .b64 	%rd<69>;

	ld.param.u64 	%rd4, [_Z12mmult_kernelPjS_S_jj_param_0];
	ld.param.u64 	%rd5, [_Z12mmult_kernelPjS_S_jj_param_1];
	ld.param.u64 	%rd3, [_Z12mmult_kernelPjS_S_jj_param_2];
	ld.param.u32 	%r55, [_Z12mmult_kernelPjS_S_jj_param_4];
	cvta.to.global.u64 	%rd1, %rd5;
	cvta.to.global.u64 	%rd2, %rd4;
	mov.u32 	%r57, %ctaid.y;
	mov.u32 	%r58, %ntid.y;
	mov.u32 	%r59, %tid.y;
	mad.lo.s32 	%r60, %r57, %r58, %r59;
	mov.u32 	%r61, %ctaid.x;
	mov.u32 	%r62, %ntid.x;
	mul.lo.s32 	%r1, %r61, %r62;
	mov.u32 	%r2, %tid.x;
	add.s32 	%r3, %r1, %r2;
	mul.lo.s32 	%r4, %r55, %r60;
	setp.eq.s32 	%p1, %r55, 0;
	mov.b32 	%r170, 0;
	@%p1 bra 	$L__BB0_12;
	and.b32  	%r5, %r55, 7;
	setp.lt.u32 	%p2, %r55, 8;
	mov.b32 	%r170, 0;
	mov.u32 	%r166, %r170;
	@%p2 bra 	$L__BB0_4;
	and.b32  	%r166, %r55, -8;
	neg.s32 	%r159, %r166;
	add.s32 	%r66, %r2, %r55;
	add.s32 	%r158, %r66, %r1;
	shl.b32 	%r9, %r55, 3;
	shl.b32 	%r67, %r55, 1;
	add.s32 	%r157, %r3, %r67;
	mad.lo.s32 	%r156, %r55, 3, %r3;
	shl.b32 	%r68, %r55, 2;
	add.s32 	%r155, %r3, %r68;
	mad.lo.s32 	%r154, %r55, 5, %r3;
	mad.lo.s32 	%r153, %r55, 6, %r3;
	mad.lo.s32 	%r152, %r55, 7, %r3;
	add.s32 	%r150, %r4, 3;
	mov.b32 	%r170, 0;
	mov.u32 	%r151, %r3;
$L__BB0_3:
	.pragma "nounroll";
	add.s32 	%r69, %r150, -3;
	mul.wide.u32 	%rd6, %r69, 4;
	add.s64 	%rd7, %rd2, %rd6;
	ld.global.u32 	%r70, [%rd7];
	mul.wide.u32 	%rd8, %r151, 4;
	add.s64 	%rd9, %rd1, %rd8;
	ld.global.u32 	%r71, [%rd9];
	add.s32 	%r72, %r70, %r170;
	add.s32 	%r73, %r72, %r71;
	add.s32 	%r74, %r150, -2;
	mul.wide.u32 	%rd10, %r74, 4;
	add.s64 	%rd11, %rd2, %rd10;
	ld.global.u32 	%r75, [%rd11];
	mul.wide.u32 	%rd12, %r158, 4;
	add.s64 	%rd13, %rd1, %rd12;
	ld.global.u32 	%r76, [%rd13];
	add.s32 	%r77, %r75, %r73;
	add.s32 	%r78, %r77, %r76;
	add.s32 	%r79, %r150, -1;
	mul.wide.u32 	%rd14, %r79, 4;
	add.s64 	%rd15, %rd2, %rd14;
	ld.global.u32 	%r80, [%rd15];
	mul.wide.u32 	%rd16, %r157, 4;
	add.s64 	%rd17, %rd1, %rd16;
	ld.global.u32 	%r81, [%rd17];
	add.s32 	%r82, %r80, %r78;
	add.s32 	%r83, %r82, %r81;
	add.s32 	%r84, %r150, 4;
	mul.wide.u32 	%rd18, %r150, 4;
	add.s64 	%rd19, %rd2, %rd18;
	ld.global.u32 	%r85, [%rd19];
	mul.wide.u32 	%rd20, %r156, 4;
	add.s64 	%rd21, %rd1, %rd20;
	ld.global.u32 	%r86, [%rd21];
	add.s32 	%r87, %r85, %r83;
	add.s32 	%r88, %r87, %r86;
	add.s32 	%r89, %r150, 1;
	mul.wide.u32 	%rd22, %r89, 4;
	add.s64 	%rd23, %rd2, %rd22;
	ld.global.u32 	%r90, [%rd23];
	mul.wide.u32 	%rd24, %r155, 4;
	add.s64 	%rd25, %rd1, %rd24;
	ld.global.u32 	%r91, [%rd25];
	add.s32 	%r92, %r90, %r88;
	add.s32 	%r93, %r92, %r91;
	add.s32 	%r94, %r150, 2;
	mul.wide.u32 	%rd26, %r94, 4;
	add.s64 	%rd27, %rd2, %rd26;
	ld.global.u32 	%r95, [%rd27];
	mul.wide.u32 	%rd28, %r154, 4;
	add.s64 	%rd29, %rd1, %rd28;
	ld.global.u32 	%r96, [%rd29];
	add.s32 	%r97, %r95, %r93;
	add.s32 	%r98, %r97, %r96;
	add.s32 	%r99, %r150, 3;
	mul.wide.u32 	%rd30, %r99, 4;
	add.s64 	%rd31, %rd2, %rd30;
	ld.global.u32 	%r100, [%rd31];
	mul.wide.u32 	%rd32, %r153, 4;
	add.s64 	%rd33, %rd1, %rd32;
	ld.global.u32 	%r101, [%rd33];
	add.s32 	%r102, %r100, %r98;
	add.s32 	%r103, %r102, %r101;
	mul.wide.u32 	%rd34, %r84, 4;
	add.s64 	%rd35, %rd2, %rd34;
	ld.global.u32 	%r104, [%rd35];
	mul.wide.u32 	%rd36, %r152, 4;
	add.s64 	%rd37, %rd1, %rd36;
	ld.global.u32 	%r105, [%rd37];
	add.s32 	%r106, %r104, %r103;
	add.s32 	%r170, %r106, %r105;
	add.s32 	%r159, %r159, 8;
	add.s32 	%r158, %r158, %r9;
	add.s32 	%r157, %r157, %r9;
	add.s32 	%r156, %r156, %r9;
	add.s32 	%r155, %r155, %r9;
	add.s32 	%r154, %r154, %r9;
	add.s32 	%r153, %r153, %r9;
	add.s32 	%r152, %r152, %r9;
	add.s32 	%r151, %r151, %r9;
	add.s32 	%r150, %r150, 8;
	setp.ne.s32 	%p3, %r159, 0;
	@%p3 bra 	$L__BB0_3;
$L__BB0_4:
	setp.eq.s32 	%p4, %r5, 0;
	@%p4 bra 	$L__BB0_12;
	and.b32  	%r42, %r55, 3;
	setp.lt.u32 	%p5, %r5, 4;
	@%p5 bra 	$L__BB0_7;
	add.s32 	%r108, %r166, %r4;
	mul.wide.u32 	%rd38, %r108, 4;
	add.s64 	%rd39, %rd2, %rd38;
	ld.global.u32 	%r109, [%rd39];
	mad.lo.s32 	%r110, %r166, %r55, %r3;
	mul.wide.u32 	%rd40, %r110, 4;
	add.s64 	%rd41, %rd1, %rd40;
	ld.global.u32 	%r111, [%rd41];
	add.s32 	%r112, %r109, %r170;
	add.s32 	%r113, %r112, %r111;
	add.s32 	%r114, %r108, 1;
	mul.wide.u32 	%rd42, %r114, 4;
	add.s64 	%rd43, %rd2, %rd42;
	ld.global.u32 	%r115, [%rd43];
	add.s32 	%r116, %r110, %r55;
	mul.wide.u32 	%rd44, %r116, 4;
	add.s64 	%rd45, %rd1, %rd44;
	ld.global.u32 	%r117, [%rd45];
	add.s32 	%r118, %r115, %r113;
	add.s32 	%r119, %r118, %r117;
	add.s32 	%r120, %r108, 2;
	mul.wide.u32 	%rd46, %r120, 4;
	add.s64 	%rd47, %rd2, %rd46;
	ld.global.u32 	%r121, [%rd47];
	add.s32 	%r122, %r116, %r55;
	mul.wide.u32 	%rd48, %r122, 4;
	add.s64 	%rd49, %rd1, %rd48;
	ld.global.u32 	%r123, [%rd49];
	add.s32 	%r124, %r121, %r119;
	add.s32 	%r125, %r124, %r123;
	add.s32 	%r126, %r108, 3;
	mul.wide.u32 	%rd50, %r126, 4;
	add.s64 	%rd51, %rd2, %rd50;
	ld.global.u32 	%r127, [%rd51];
	add.s32 	%r128, %r122, %r55;
	mul.wide.u32 	%rd52, %r128, 4;
	add.s64 	%rd53, %rd1, %rd52;
	ld.global.u32 	%r129, [%rd53];
	add.s32 	%r130, %r127, %r125;
	add.s32 	%r170, %r130, %r129;
	add.s32 	%r166, %r166, 4;
$L__BB0_7:
	setp.eq.s32 	%p6, %r42, 0;
	@%p6 bra 	$L__BB0_12;
	setp.eq.s32 	%p7, %r42, 1;
	@%p7 bra 	$L__BB0_10;
	add.s32 	%r132, %r166, %r4;
	mul.wide.u32 	%rd54, %r132, 4;
	add.s64 	%rd55, %rd2, %rd54;
	ld.global.u32 	%r133, [%rd55];
	mad.lo.s32 	%r134, %r166, %r55, %r3;
	mul.wide.u32 	%rd56, %r134, 4;
	add.s64 	%rd57, %rd1, %rd56;
	ld.global.u32 	%r135, [%rd57];
	add.s32 	%r136, %r133, %r170;
	add.s32 	%r137, %r136, %r135;
	add.s32 	%r138, %r132, 1;
	mul.wide.u32 	%rd58, %r138, 4;
	add.s64 	%rd59, %rd2, %rd58;
	ld.global.u32 	%r139, [%rd59];
	add.s32 	%r140, %r134, %r55;
	mul.wide.u32 	%rd60, %r140, 4;
	add.s64 	%rd61, %rd1, %rd60;
	ld.global.u32 	%r141, [%rd61];
	add.s32 	%r142, %r139, %r137;
	add.s32 	%r170, %r142, %r141;
	add.s32 	%r166, %r166, 2;
$L__BB0_10:
	and.b32  	%r143, %r55, 1;
	setp.eq.b32 	%p8, %r143, 1;
	not.pred 	%p9, %p8;
	@%p9 bra 	$L__BB0_12;
	add.s32 	%r144, %r166, %r4;
	mul.wide.u32 	%rd62, %r144, 4;
	add.s64 	%rd63, %rd2, %rd62;
	ld.global.u32 	%r145, [%rd63];
	mad.lo.s32 	%r146, %r166, %r55, %r3;
	mul.wide.u32 	%rd64, %r146, 4;
	add.s64 	%rd65, %rd1, %rd64;
	ld.global.u32 	%r147, [%rd65];
	add.s32 	%r148, %r145, %r170;
	add.s32 	%r170, %r148, %r147;
$L__BB0_12:
	cvta.to.global.u64 	%rd66, %rd3;
	add.s32 	%r149, %r4, %r3;
	mul.wide.s32 	%rd67, %r149, 4;
	add.s64 	%rd68, %rd66, %rd67;
	st.global.u32 	[%rd68], %r170;
	ret;

}


// ===== COMPILED SASS (sm_100) =====

	.target	sm_100

	.elftype	@"ET_EXEC"


//--------------------- .note.nv.tkinfo           --------------------------
	.section	.note.nv.tkinfo,"",@"SHT_NOTE"
	.sectionflags	@"SHF_NOTE_NV_TKINFO"
	.tkinfo
        /*0018*/ 	.word	0x00000002
        /*0030*/ 	.string	""
        /*0030*/ 	.string	"ptxas"
        /*0030*/ 	.string	"Cuda compilation tools, release 13.0, V13.0.88"
        /*0030*/ 	.string	"Build cuda_13.0.r13.0/compiler.36424714_0"
        /*0030*/ 	.string	"-arch sm_100 -m 64 "



//--------------------- .note.nv.cuinfo           --------------------------
	.section	.note.nv.cuinfo,"",@"SHT_NOTE"
	.sectionflags	@"SHF_NOTE_NV_CUINFO"
        /*0018*/ 	.short	0x0002
        /*001a*/ 	.short	0x0064
        /*001c*/ 	.short	0x0082
	.zero		2


//--------------------- .nv.info                  --------------------------
	.section	.nv.info,"",@"SHT_CUDA_INFO"
	.align	4


	//----- nvinfo : EIATTR_REGCOUNT
	.align		4
        /*0000*/ 	.byte	0x04, 0x2f
        /*0002*/ 	.short	(.L_1 - .L_0)
	.align		4
.L_0:
        /*0004*/ 	.word	index@(_Z12mmult_kernelPjS_S_jj)
        /*0008*/ 	.word	0x00000020


	//----- nvinfo : EIATTR_FRAME_SIZE
	.align		4
.L_1:
        /*000c*/ 	.byte	0x04, 0x11
        /*000e*/ 	.short	(.L_3 - .L_2)
	.align		4
.L_2:
        /*0010*/ 	.word	index@(_Z12mmult_kernelPjS_S_jj)
        /*0014*/ 	.word	0x00000000


	//----- nvinfo : EIATTR_MIN_STACK_SIZE
	.align		4
.L_3:
        /*0018*/ 	.byte	0x04, 0x12
        /*001a*/ 	.short	(.L_5 - .L_4)
	.align		4
.L_4:
        /*001c*/ 	.word	index@(_Z12mmult_kernelPjS_S_jj)
        /*0020*/ 	.word	0x00000000
.L_5:


//--------------------- .nv.compat                --------------------------
	.section	.nv.compat,"",@"SHT_CUDA_COMPAT_INFO"
	.align	4
        /*0000*/ 	.byte	0x02, 0x09, 0x00, 0x00, 0x02, 0x02, 0x01, 0x00, 0x02, 0x05, 0x05, 0x00, 0x03, 0x07, 0x01, 0x01
        /*0010*/ 	.byte	0x02, 0x03, 0x00, 0x00, 0x02, 0x06, 0x01, 0x00, 0x04, 0x0b, 0x08, 0x00, 0x09, 0x00, 0x00, 0x00
        /*0020*/ 	.byte	0x00, 0x00, 0x00, 0x00


//--------------------- .nv.info._Z12mmult_kernelPjS_S_jj --------------------------
	.section	.nv.info._Z12mmult_kernelPjS_S_jj,"",@"SHT_CUDA_INFO"
	.sectionflags	@""
	.align	4


	//----- nvinfo : EIATTR_CUDA_API_VERSION
	.align		4
        /*0000*/ 	.byte	0x04, 0x37
        /*0002*/ 	.short	(.L_7 - .L_6)
.L_6:
        /*0004*/ 	.word	0x00000082


	//----- nvinfo : EIATTR_KPARAM_INFO
	.align		4
.L_7:
        /*0008*/ 	.byte	0x04, 0x17
        /*000a*/ 	.short	(.L_9 - .L_8)
.L_8:
        /*000c*/ 	.word	0x00000000
        /*0010*/ 	.short	0x0004
        /*0012*/ 	.short	0x001c
        /*0014*/ 	.byte	0x00, 0xf0, 0x11, 0x00


	//----- nvinfo : EIATTR_KPARAM_INFO
	.align		4
.L_9:
        /*0018*/ 	.byte	0x04, 0x17
        /*001a*/ 	.short	(.L_11 - .L_10)
.L_10:
        /*001c*/ 	.word	0x00000000
        /*0020*/ 	.short	0x0003
        /*0022*/ 	.short	0x0018
        /*0024*/ 	.byte	0x00, 0xf0, 0x11, 0x00


	//----- nvinfo : EIATTR_KPARAM_INFO
	.align		4
.L_11:
        /*0028*/ 	.byte	0x04, 0x17
        /*002a*/ 	.short	(.L_13 - .L_12)
.L_12:
        /*002c*/ 	.word	0x00000000
        /*0030*/ 	.short	0x0002
        /*0032*/ 	.short	0x0010
        /*0034*/ 	.byte	0x00, 0xf5, 0x21, 0x00


	//----- nvinfo : EIATTR_KPARAM_INFO
	.align		4
.L_13:
        /*0038*/ 	.byte	0x04, 0x17
        /*003a*/ 	.short	(.L_15 - .L_14)
.L_14:
        /*003c*/ 	.word	0x00000000
        /*0040*/ 	.short	0x0001
        /*0042*/ 	.short	0x0008
        /*0044*/ 	.byte	0x00, 0xf5, 0x21, 0x00


	//----- nvinfo : EIATTR_KPARAM_INFO
	.align		4
.L_15:
        /*0048*/ 	.byte	0x04, 0x17
        /*004a*/ 	.short	(.L_17 - .L_16)
.L_16:
        /*004c*/ 	.word	0x00000000
        /*0050*/ 	.short	0x0000
        /*0052*/ 	.short	0x0000
        /*0054*/ 	.byte	0x00, 0xf5, 0x21, 0x00


	//----- nvinfo : EIATTR_SPARSE_MMA_MASK
	.align		4
.L_17:
        /*0058*/ 	.byte	0x03, 0x50
        /*005a*/ 	.short	0x0000


	//----- nvinfo : EIATTR_MAXREG_COUNT
	.align		4
        /*005c*/ 	.byte	0x03, 0x1b
        /*005e*/ 	.short	0x00ff


	//----- nvinfo : EIATTR_MERCURY_ISA_VERSION
	.align		4
        /*0060*/ 	.byte	0x03, 0x5f
        /*0062*/ 	.short	0x0101


	//----- nvinfo : EIATTR_VRC_CTA_INIT_COUNT
	.align		4
        /*0064*/ 	.byte	0x02, 0x4a
	.zero		1
	.zero		1


	//----- nvinfo : EIATTR_EXIT_INSTR_OFFSETS
	.align		4
        /*0068*/ 	.byte	0x04, 0x1c
        /*006a*/ 	.short	(.L_19 - .L_18)


	//   ....[0]....
.L_18:
        /*006c*/ 	.word	0x00000a40


	//----- nvinfo : EIATTR_CBANK_PARAM_SIZE
	.align		4
.L_19:
        /*0070*/ 	.byte	0x03, 0x19
        /*0072*/ 	.short	0x0020


	//----- nvinfo : EIATTR_PARAM_CBANK
	.align		4
        /*0074*/ 	.byte	0x04, 0x0a
        /*0076*/ 	.short	(.L_21 - .L_20)
	.align		4
.L_20:
        /*0078*/ 	.word	index@(.nv.constant0._Z12mmult_kernelPjS_S_jj)
        /*007c*/ 	.short	0x0380
        /*007e*/ 	.short	0x0020


	//----- nvinfo : EIATTR_SW_WAR
	.align		4
.L_21:
        /*0080*/ 	.byte	0x04, 0x36
        /*0082*/ 	.short	(.L_23 - .L_22)
.L_22:
        /*0084*/ 	.word	0x00000008
.L_23:


//--------------------- .nv.callgraph             --------------------------
	.section	.nv.callgraph,"",@"SHT_CUDA_CALLGRAPH"
	.align	4
	.sectionentsize	8
	.align		4
        /*0000*/ 	.word	0x00000000
	.align		4
        /*0004*/ 	.word	0xffffffff
	.align		4
        /*0008*/ 	.word	0x00000000
	.align		4
        /*000c*/ 	.word	0xfffffffe
	.align		4
        /*0010*/ 	.word	0x00000000
	.align		4
        /*0014*/ 	.word	0xfffffffd
	.align		4
        /*0018*/ 	.word	0x00000000
	.align		4
        /*001c*/ 	.word	0xfffffffc


//--------------------- .text._Z12mmult_kernelPjS_S_jj --------------------------
	.section	.text._Z12mmult_kernelPjS_S_jj,"ax",@progbits
	.align	128
        .global         _Z12mmult_kernelPjS_S_jj
        .type           _Z12mmult_kernelPjS_S_jj,@function
        .size           _Z12mmult_kernelPjS_S_jj,(.L_x_5 - _Z12mmult_kernelPjS_S_jj)
        .other          _Z12mmult_kernelPjS_S_jj,@"STO_CUDA_ENTRY STV_DEFAULT"
_Z12mmult_kernelPjS_S_jj:
.text._Z12mmult_kernelPjS_S_jj:
[----:B------:R-:W-:Y:S08]  /*0000*/  LDC R1, c[0x0][0x37c] ;  /* 0x0000df00ff017b82 */ /* 0x000ff00000000800 */
[----:B------:R-:W0:Y:S01]  /*0010*/  LDC R0, c[0x0][0x39c] ;  /* 0x0000e700ff007b82 */ /* 0x000e220000000800 */
[----:B------:R-:W1:Y:S01]  /*0020*/  S2R R3, SR_TID.Y ;  /* 0x0000000000037919 */ /* 0x000e620000002200 */
[----:B------:R-:W2:Y:S01]  /*0030*/  LDCU.64 UR6, c[0x0][0x358] ;  /* 0x00006b00ff0677ac */ /* 0x000ea20008000a00 */
[----:B------:R-:W-:Y:S01]  /*0040*/  HFMA2 R26, -RZ, RZ, 0, 0 ;  /* 0x00000000ff1a7431 */ /* 0x000fe200000001ff */
[----:B------:R-:W3:Y:S04]  /*0050*/  S2R R7, SR_TID.X ;  /* 0x0000000000077919 */ /* 0x000ee80000002100 */
[----:B------:R-:W4:Y:S08]  /*0060*/  S2UR UR4, SR_CTAID.X ;  /* 0x00000000000479c3 */ /* 0x000f300000002500 */
[----:B------:R-:W1:Y:S01]  /*0070*/  LDC R2, c[0x0][0x364] ;  /* 0x0000d900ff027b82 */ /* 0x000e620000000800 */
[----:B------:R-:W4:Y:S07]  /*0080*/  LDCU UR5, c[0x0][0x360] ;  /* 0x00006c00ff0577ac */ /* 0x000f2e0008000800 */
[----:B------:R-:W1:Y:S01]  /*0090*/  S2UR UR8, SR_CTAID.Y ;  /* 0x00000000000879c3 */ /* 0x000e620000002600 */
[----:B0-----:R-:W-:Y:S01]  /*00a0*/  ISETP.NE.AND P0, PT, R0, RZ, PT ;  /* 0x000000ff0000720c */ /* 0x001fe20003f05270 */
[----:B----4-:R-:W-:-:S06]  /*00b0*/  UIMAD UR4, UR4, UR5, URZ ;  /* 0x00000005040472a4 */ /* 0x010fcc000f8e02ff */
[----:B---3--:R-:W-:Y:S01]  /*00c0*/  IADD3 R4, PT, PT, R7, UR4, RZ ;  /* 0x0000000407047c10 */ /* 0x008fe2000fffe0ff */
[----:B-1----:R-:W-:-:S05]  /*00d0*/  IMAD R2, R2, UR8, R3 ;  /* 0x0000000802027c24 */ /* 0x002fca000f8e0203 */
[----:B--2---:R-:W-:Y:S05]  /*00e0*/  @!P0 BRA `(.L_x_0) ;  /* 0x0000000800448947 */ /* 0x004fea0003800000 */
[C---:B------:R-:W-:Y:S01]  /*00f0*/  ISETP.GE.U32.AND P1, PT, R0.reuse, 0x8, PT ;  /* 0x000000080000780c */ /* 0x040fe20003f26070 */
[----:B------:R-:W-:Y:S01]  /*0100*/  IMAD.MOV.U32 R26, RZ, RZ, RZ ;  /* 0x000000ffff1a7224 */ /* 0x000fe200078e00ff */
[----:B------:R-:W-:Y:S02]  /*0110*/  LOP3.LUT R5, R0, 0x7, RZ, 0xc0, !PT ;  /* 0x0000000700057812 */ /* 0x000fe400078ec0ff */
[----:B------:R-:W-:Y:S02]  /*0120*/  MOV R6, RZ ;  /* 0x000000ff00067202 */ /* 0x000fe40000000f00 */
[----:B------:R-:W-:-:S07]  /*0130*/  ISETP.NE.AND P0, PT, R5, RZ, PT ;  /* 0x000000ff0500720c */ /* 0x000fce0003f05270 */
[----:B------:R-:W-:Y:S06]  /*0140*/  @!P1 BRA `(.L_x_1) ;  /* 0x0000000400249947 */ /* 0x000fec0003800000 */
[C---:B------:R-:W-:Y:S01]  /*0150*/  LOP3.LUT R6, R0.reuse, 0xfffffff8, RZ, 0xc0, !PT ;  /* 0xfffffff800067812 */ /* 0x040fe200078ec0ff */
[C-C-:B------:R-:W-:Y:S01]  /*0160*/  IMAD R8, R0.reuse, 0x3, R4.reuse ;  /* 0x0000000300087824 */ /* 0x140fe200078e0204 */
[C---:B------:R-:W-:Y:S01]  /*0170*/  IADD3 R3, PT, PT, R0.reuse, UR4, R7 ;  /* 0x0000000400037c10 */ /* 0x040fe2000fffe007 */
[C-C-:B------:R-:W-:Y:S01]  /*0180*/  IMAD R9, R0.reuse, 0x4, R4.reuse ;  /* 0x0000000400097824 */ /* 0x140fe200078e0204 */
[CC--:B------:R-:W-:Y:S01]  /*0190*/  LEA R7, R0.reuse, R4.reuse, 0x1 ;  /* 0x0000000400077211 */ /* 0x0c0fe200078e08ff */
[C-C-:B------:R-:W-:Y:S01]  /*01a0*/  IMAD R10, R0.reuse, 0x5, R4.reuse ;  /* 0x00000005000a7824 */ /* 0x140fe200078e0204 */
[----:B------:R-:W-:Y:S01]  /*01b0*/  MOV R26, RZ ;  /* 0x000000ff001a7202 */ /* 0x000fe20000000f00 */
[C-C-:B------:R-:W-:Y:S01]  /*01c0*/  IMAD R11, R0.reuse, 0x6, R4.reuse ;  /* 0x00000006000b7824 */ /* 0x140fe200078e0204 */
[----:B------:R-:W-:Y:S01]  /*01d0*/  MOV R19, R4 ;  /* 0x0000000400137202 */ /* 0x000fe20000000f00 */
[----:B------:R-:W-:Y:S02]  /*01e0*/  IMAD R18, R0, 0x7, R4 ;  /* 0x0000000700127824 */ /* 0x000fe400078e0204 */
[----:B------:R-:W-:-:S02]  /*01f0*/  IMAD R20, R2, R0, 0x3 ;  /* 0x0000000302147424 */ /* 0x000fc400078e0200 */
[----:B------:R-:W-:-:S07]  /*0200*/  IMAD.MOV R21, RZ, RZ, -R6 ;  /* 0x000000ffff157224 */ /* 0x000fce00078e0a06 */
.L_x_2:
[----:B------:R-:W0:Y:S01]  /*0210*/  LDC.64 R12, c[0x0][0x380] ;  /* 0x0000e000ff0c7b82 */ /* 0x000e220000000a00 */
[C---:B------:R-:W-:Y:S02]  /*0220*/  IADD3 R25, PT, PT, R20.reuse, -0x3, RZ ;  /* 0xfffffffd14197810 */ /* 0x040fe40007ffe0ff */
[----:B------:R-:W-:-:S05]  /*0230*/  IADD3 R23, PT, PT, R20, -0x2, RZ ;  /* 0xfffffffe14177810 */ /* 0x000fca0007ffe0ff */
[----:B------:R-:W1:Y:S01]  /*0240*/  LDC.64 R14, c[0x0][0x388] ;  /* 0x0000e200ff0e7b82 */ /* 0x000e620000000a00 */
[----:B0-----:R-:W-:-:S04]  /*0250*/  IMAD.WIDE.U32 R24, R25, 0x4, R12 ;  /* 0x0000000419187825 */ /* 0x001fc800078e000c */
[----:B------:R-:W-:Y:S02]  /*0260*/  IMAD.WIDE.U32 R22, R23, 0x4, R12 ;  /* 0x0000000417167825 */ /* 0x000fe400078e000c */
[----:B------:R-:W2:Y:S02]  /*0270*/  LDG.E R25, desc[UR6][R24.64] ;  /* 0x0000000618197981 */ /* 0x000ea4000c1e1900 */
[--C-:B-1----:R-:W-:Y:S02]  /*0280*/  IMAD.WIDE.U32 R16, R19, 0x4, R14.reuse ;  /* 0x0000000413107825 */ /* 0x102fe400078e000e */
[----:B------:R-:W3:Y:S04]  /*0290*/  LDG.E R27, desc[UR6][R22.64] ;  /* 0x00000006161b7981 */ /* 0x000ee8000c1e1900 */
[----:B------:R0:W2:Y:S02]  /*02a0*/  LDG.E R29, desc[UR6][R16.64] ;  /* 0x00000006101d7981 */ /* 0x0000a4000c1e1900 */
[----:B0-----:R-:W-:-:S05]  /*02b0*/  IMAD.WIDE.U32 R16, R3, 0x4, R14 ;  /* 0x0000000403107825 */ /* 0x001fca00078e000e */
[----:B------:R0:W3:Y:S01]  /*02c0*/  LDG.E R28, desc[UR6][R16.64] ;  /* 0x00000006101c7981 */ /* 0x0000e2000c1e1900 */
[----:B------:R-:W-:-:S04]  /*02d0*/  VIADD R23, R20, 0xffffffff ;  /* 0xffffffff14177836 */ /* 0x000fc80000000000 */
[----:B------:R-:W-:-:S04]  /*02e0*/  IMAD.WIDE.U32 R22, R23, 0x4, R12 ;  /* 0x0000000417167825 */ /* 0x000fc800078e000c */
[----:B0-----:R-:W-:Y:S01]  /*02f0*/  IMAD.WIDE.U32 R16, R7, 0x4, R14 ;  /* 0x0000000407107825 */ /* 0x001fe200078e000e */
[----:B--2---:R-:W-:Y:S02]  /*0300*/  IADD3 R29, PT, PT, R29, R25, R26 ;  /* 0x000000191d1d7210 */ /* 0x004fe40007ffe01a */
[----:B------:R0:W2:Y:S04]  /*0310*/  LDG.E R26, desc[UR6][R22.64] ;  /* 0x00000006161a7981 */ /* 0x0000a8000c1e1900 */
[----:B------:R1:W2:Y:S01]  /*0320*/  LDG.E R25, desc[UR6][R16.64] ;  /* 0x0000000610197981 */ /* 0x0002a2000c1e1900 */
[----:B0-----:R-:W-:-:S04]  /*0330*/  IMAD.WIDE.U32 R22, R20, 0x4, R12 ;  /* 0x0000000414167825 */ /* 0x001fc800078e000c */
[----:B-1----:R-:W-:Y:S01]  /*0340*/  IMAD.WIDE.U32 R16, R8, 0x4, R14 ;  /* 0x0000000408107825 */ /* 0x002fe200078e000e */
[----:B---3--:R-:W-:Y:S01]  /*0350*/  IADD3 R27, PT, PT, R28, R27, R29 ;  /* 0x0000001b1c1b7210 */ /* 0x008fe20007ffe01d */
[----:B------:R-:W3:Y:S04]  /*0360*/  LDG.E R24, desc[UR6][R22.64] ;  /* 0x0000000616187981 */ /* 0x000ee8000c1e1900 */
[----:B------:R0:W3:Y:S01]  /*0370*/  LDG.E R28, desc[UR6][R16.64] ;  /* 0x00000006101c7981 */ /* 0x0000e2000c1e1900 */
[C---:B------:R-:W-:Y:S01]  /*0380*/  IADD3 R29, PT, PT, R20.reuse, 0x2, RZ ;  /* 0x00000002141d7810 */ /* 0x040fe20007ffe0ff */
[----:B0-----:R-:W-:Y:S01]  /*0390*/  IMAD.WIDE.U32 R16, R9, 0x4, R14 ;  /* 0x0000000409107825 */ /* 0x001fe200078e000e */
[----:B--2---:R-:W-:Y:S02]  /*03a0*/  IADD3 R25, PT, PT, R25, R26, R27 ;  /* 0x0000001a19197210 */ /* 0x004fe40007ffe01b */
[----:B------:R-:W-:-:S02]  /*03b0*/  IADD3 R27, PT, PT, R20, 0x1, RZ ;  /* 0x00000001141b7810 */ /* 0x000fc40007ffe0ff */
[----:B---3--:R-:W-:Y:S01]  /*03c0*/  IADD3 R22, PT, PT, R28, R24, R25 ;  /* 0x000000181c167210 */ /* 0x008fe20007ffe019 */
[----:B------:R-:W-:-:S06]  /*03d0*/  IMAD.WIDE.U32 R24, R29, 0x4, R12 ;  /* 0x000000041d187825 */ /* 0x000fcc00078e000c */
[----:B------:R-:W2:Y:S01]  /*03e0*/  LDG.E R24, desc[UR6][R24.64] ;  /* 0x0000000618187981 */ /* 0x000ea2000c1e1900 */
[----:B------:R-:W-:-:S03]  /*03f0*/  VIADD R29, R20, 0x3 ;  /* 0x00000003141d7836 */ /* 0x000fc60000000000 */
[----:B------:R0:W3:Y:S01]  /*0400*/  LDG.E R25, desc[UR6][R16.64] ;  /* 0x0000000610197981 */ /* 0x0000e2000c1e1900 */
[----:B------:R-:W-:-:S06]  /*0410*/  IMAD.WIDE.U32 R26, R27, 0x4, R12 ;  /* 0x000000041b1a7825 */ /* 0x000fcc00078e000c */
[----:B------:R-:W3:Y:S01]  /*0420*/  LDG.E R26, desc[UR6][R26.64] ;  /* 0x000000061a1a7981 */ /* 0x000ee2000c1e1900 */
[----:B0-----:R-:W-:-:S05]  /*0430*/  IMAD.WIDE.U32 R16, R10, 0x4, R14 ;  /* 0x000000040a107825 */ /* 0x001fca00078e000e */
[----:B------:R0:W2:Y:S02]  /*0440*/  LDG.E R23, desc[UR6][R16.64] ;  /* 0x0000000610177981 */ /* 0x0000a4000c1e1900 */
[----:B0-----:R-:W-:Y:S01]  /*0450*/  IMAD.WIDE.U32 R16, R29, 0x4, R12 ;  /* 0x000000041d107825 */ /* 0x001fe200078e000c */
[----:B------:R-:W-:-:S05]  /*0460*/  IADD3 R29, PT, PT, R20, 0x4, RZ ;  /* 0x00000004141d7810 */ /* 0x000fca0007ffe0ff */
[----:B------:R-:W-:Y:S01]  /*0470*/  IMAD.WIDE.U32 R12, R29, 0x4, R12 ;  /* 0x000000041d0c7825 */ /* 0x000fe200078e000c */
[----:B------:R-:W4:Y:S04]  /*0480*/  LDG.E R16, desc[UR6][R16.64] ;  /* 0x0000000610107981 */ /* 0x000f28000c1e1900 */
[----:B------:R0:W5:Y:S02]  /*0490*/  LDG.E R28, desc[UR6][R12.64] ;  /* 0x000000060c1c7981 */ /* 0x000164000c1e1900 */
[----:B0-----:R-:W-:-:S04]  /*04a0*/  IMAD.WIDE.U32 R12, R11, 0x4, R14 ;  /* 0x000000040b0c7825 */ /* 0x001fc800078e000e */
[----:B------:R-:W-:Y:S01]  /*04b0*/  IMAD.WIDE.U32 R14, R18, 0x4, R14 ;  /* 0x00000004120e7825 */ /* 0x000fe200078e000e */
[----:B------:R-:W4:Y:S05]  /*04c0*/  LDG.E R27, desc[UR6][R12.64] ;  /* 0x000000060c1b7981 */ /* 0x000f2a000c1e1900 */
[----:B------:R-:W5:Y:S01]  /*04d0*/  LDG.E R14, desc[UR6][R14.64] ;  /* 0x000000060e0e7981 */ /* 0x000f62000c1e1900 */
[----:B------:R-:W-:-:S04]  /*04e0*/  IADD3 R21, PT, PT, R21, 0x8, RZ ;  /* 0x0000000815157810 */ /* 0x000fc80007ffe0ff */
[----:B------:R-:W-:Y:S01]  /*04f0*/  ISETP.NE.AND P1, PT, R21, RZ, PT ;  /* 0x000000ff1500720c */ /* 0x000fe20003f25270 */
[----:B------:R-:W-:Y:S01]  /*0500*/  VIADD R20, R20, 0x8 ;  /* 0x0000000814147836 */ /* 0x000fe20000000000 */
[C---:B------:R-:W-:Y:S01]  /*0510*/  LEA R3, R0.reuse, R3, 0x3 ;  /* 0x0000000300037211 */ /* 0x040fe200078e18ff */
[C---:B------:R-:W-:Y:S01]  /*0520*/  IMAD R8, R0.reuse, 0x8, R8 ;  /* 0x0000000800087824 */ /* 0x040fe200078e0208 */
[C---:B------:R-:W-:Y:S01]  /*0530*/  LEA R7, R0.reuse, R7, 0x3 ;  /* 0x0000000700077211 */ /* 0x040fe200078e18ff */
[C---:B------:R-:W-:Y:S01]  /*0540*/  IMAD R18, R0.reuse, 0x8, R18 ;  /* 0x0000000800127824 */ /* 0x040fe200078e0212 */
[C---:B------:R-:W-:Y:S02]  /*0550*/  LEA R9, R0.reuse, R9, 0x3 ;  /* 0x0000000900097211 */ /* 0x040fe400078e18ff */
[C---:B------:R-:W-:Y:S02]  /*0560*/  LEA R10, R0.reuse, R10, 0x3 ;  /* 0x0000000a000a7211 */ /* 0x040fe400078e18ff */
[----:B------:R-:W-:-:S02]  /*0570*/  LEA R11, R0, R11, 0x3 ;  /* 0x0000000b000b7211 */ /* 0x000fc400078e18ff */
[----:B------:R-:W-:Y:S02]  /*0580*/  LEA R19, R0, R19, 0x3 ;  /* 0x0000001300137211 */ /* 0x000fe400078e18ff */
[----:B---3--:R-:W-:-:S04]  /*0590*/  IADD3 R22, PT, PT, R25, R26, R22 ;  /* 0x0000001a19167210 */ /* 0x008fc80007ffe016 */
[----:B--2---:R-:W-:-:S04]  /*05a0*/  IADD3 R22, PT, PT, R23, R24, R22 ;  /* 0x0000001817167210 */ /* 0x004fc80007ffe016 */
[----:B----4-:R-:W-:-:S04]  /*05b0*/  IADD3 R27, PT, PT, R27, R16, R22 ;  /* 0x000000101b1b7210 */ /* 0x010fc80007ffe016 */
[----:B-----5:R-:W-:Y:S01]  /*05c0*/  IADD3 R26, PT, PT, R14, R28, R27 ;  /* 0x0000001c0e1a7210 */ /* 0x020fe20007ffe01b */
[----:B------:R-:W-:Y:S06]  /*05d0*/  @P1 BRA `(.L_x_2) ;  /* 0xfffffffc000c1947 */ /* 0x000fec000383ffff */
.L_x_1:
[----:B------:R-:W-:Y:S05]  /*05e0*/  @!P0 BRA `(.L_x_0) ;  /* 0x0000000400048947 */ /* 0x000fea0003800000 */
[----:B------:R-:W-:Y:S02]  /*05f0*/  ISETP.GE.U32.AND P0, PT, R5, 0x4, PT ;  /* 0x000000040500780c */ /* 0x000fe40003f06070 */
[----:B------:R-:W-:-:S04]  /*0600*/  LOP3.LUT R7, R0, 0x3, RZ, 0xc0, !PT ;  /* 0x0000000300077812 */ /* 0x000fc800078ec0ff */
[----:B------:R-:W-:-:S07]  /*0610*/  ISETP.NE.AND P1, PT, R7, RZ, PT ;  /* 0x000000ff0700720c */ /* 0x000fce0003f25270 */
[----:B------:R-:W-:Y:S06]  /*0620*/  @!P0 BRA `(.L_x_3) ;  /* 0x00000000007c8947 */ /* 0x000fec0003800000 */
[----:B------:R-:W0:Y:S01]  /*0630*/  LDC.64 R8, c[0x0][0x388] ;  /* 0x0000e200ff087b82 */ /* 0x000e220000000a00 */
[-C--:B------:R-:W-:Y:S02]  /*0640*/  IMAD R5, R2, R0.reuse, R6 ;  /* 0x0000000002057224 */ /* 0x080fe400078e0206 */
[----:B------:R-:W-:-:S03]  /*0650*/  IMAD R13, R6, R0, R4 ;  /* 0x00000000060d7224 */ /* 0x000fc600078e0204 */
[C---:B------:R-:W-:Y:S02]  /*0660*/  IADD3 R21, PT, PT, R5.reuse, 0x1, RZ ;  /* 0x0000000105157810 */ /* 0x040fe40007ffe0ff */
[----:B------:R-:W1:Y:S01]  /*0670*/  LDC.64 R10, c[0x0][0x380] ;  /* 0x0000e000ff0a7b82 */ /* 0x000e620000000a00 */
[----:B------:R-:W-:Y:S02]  /*0680*/  VIADD R15, R5, 0x2 ;  /* 0x00000002050f7836 */ /* 0x000fe40000000000 */
[C---:B0-----:R-:W-:Y:S01]  /*0690*/  IMAD.WIDE.U32 R18, R13.reuse, 0x4, R8 ;  /* 0x000000040d127825 */ /* 0x041fe200078e0008 */
[----:B------:R-:W-:-:S04]  /*06a0*/  IADD3 R13, PT, PT, R13, R0, RZ ;  /* 0x000000000d0d7210 */ /* 0x000fc80007ffe0ff */
[-C--:B------:R-:W-:Y:S01]  /*06b0*/  IADD3 R25, PT, PT, R13, R0.reuse, RZ ;  /* 0x000000000d197210 */ /* 0x080fe20007ffe0ff */
[--C-:B-1----:R-:W-:Y:S01]  /*06c0*/  IMAD.WIDE.U32 R22, R5, 0x4, R10.reuse ;  /* 0x0000000405167825 */ /* 0x102fe200078e000a */
[----:B------:R-:W2:Y:S03]  /*06d0*/  LDG.E R18, desc[UR6][R18.64] ;  /* 0x0000000612127981 */ /* 0x000ea6000c1e1900 */
[----:B------:R-:W-:Y:S01]  /*06e0*/  IMAD.WIDE.U32 R20, R21, 0x4, R10 ;  /* 0x0000000415147825 */ /* 0x000fe200078e000a */
[----:B------:R-:W2:Y:S03]  /*06f0*/  LDG.E R3, desc[UR6][R22.64] ;  /* 0x0000000616037981 */ /* 0x000ea6000c1e1900 */
[----:B------:R-:W-:Y:S01]  /*0700*/  IMAD.WIDE.U32 R16, R13, 0x4, R8 ;  /* 0x000000040d107825 */ /* 0x000fe200078e0008 */
[----:B------:R-:W-:Y:S01]  /*0710*/  IADD3 R5, PT, PT, R5, 0x3, RZ ;  /* 0x0000000305057810 */ /* 0x000fe20007ffe0ff */
[----:B------:R-:W3:Y:S01]  /*0720*/  LDG.E R20, desc[UR6][R20.64] ;  /* 0x0000000614147981 */ /* 0x000ee2000c1e1900 */
[----:B------:R-:W-:Y:S01]  /*0730*/  IADD3 R27, PT, PT, R25, R0, RZ ;  /* 0x00000000191b7210 */ /* 0x000fe20007ffe0ff */
[----:B------:R-:W-:-:S02]  /*0740*/  IMAD.WIDE.U32 R14, R15, 0x4, R10 ;  /* 0x000000040f0e7825 */ /* 0x000fc400078e000a */
[----:B------:R-:W3:Y:S02]  /*0750*/  LDG.E R16, desc[UR6][R16.64] ;  /* 0x0000000610107981 */ /* 0x000ee4000c1e1900 */
[----:B------:R-:W-:Y:S02]  /*0760*/  IMAD.WIDE.U32 R12, R25, 0x4, R8 ;  /* 0x00000004190c7825 */ /* 0x000fe400078e0008 */
[----:B------:R-:W4:Y:S02]  /*0770*/  LDG.E R14, desc[UR6][R14.64] ;  /* 0x000000060e0e7981 */ /* 0x000f24000c1e1900 */
[----:B------:R-:W-:Y:S02]  /*0780*/  IMAD.WIDE.U32 R10, R5, 0x4, R10 ;  /* 0x00000004050a7825 */ /* 0x000fe400078e000a */
[----:B------:R-:W4:Y:S02]  /*0790*/  LDG.E R12, desc[UR6][R12.64] ;  /* 0x000000060c0c7981 */ /* 0x000f24000c1e1900 */
[----:B------:R-:W-:-:S02]  /*07a0*/  IMAD.WIDE.U32 R8, R27, 0x4, R8 ;  /* 0x000000041b087825 */ /* 0x000fc400078e0008 */
[----:B------:R-:W5:Y:S04]  /*07b0*/  LDG.E R10, desc[UR6][R10.64] ;  /* 0x000000060a0a7981 */ /* 0x000f68000c1e1900 */
[----:B------:R-:W5:Y:S01]  /*07c0*/  LDG.E R8, desc[UR6][R8.64] ;  /* 0x0000000608087981 */ /* 0x000f62000c1e1900 */
[----:B------:R-:W-:Y:S01]  /*07d0*/  VIADD R6, R6, 0x4 ;  /* 0x0000000406067836 */ /* 0x000fe20000000000 */
[----:B--2---:R-:W-:-:S04]  /*07e0*/  IADD3 R3, PT, PT, R18, R3, R26 ;  /* 0x0000000312037210 */ /* 0x004fc80007ffe01a */
[----:B---3--:R-:W-:-:S04]  /*07f0*/  IADD3 R3, PT, PT, R16, R20, R3 ;  /* 0x0000001410037210 */ /* 0x008fc80007ffe003 */
[----:B----4-:R-:W-:-:S04]  /*0800*/  IADD3 R3, PT, PT, R12, R14, R3 ;  /* 0x0000000e0c037210 */ /* 0x010fc80007ffe003 */
[----:B-----5:R-:W-:-:S07]  /*0810*/  IADD3 R26, PT, PT, R8, R10, R3 ;  /* 0x0000000a081a7210 */ /* 0x020fce0007ffe003 */
.L_x_3:
[----:B------:R-:W-:Y:S05]  /*0820*/  @!P1 BRA `(.L_x_0) ;  /* 0x0000000000749947 */ /* 0x000fea0003800000 */
[----:B------:R-:W0:Y:S01]  /*0830*/  LDC.64 R12, c[0x0][0x388] ;  /* 0x0000e200ff0c7b82 */ /* 0x000e220000000a00 */
[----:B------:R-:W-:Y:S02]  /*0840*/  ISETP.NE.AND P0, PT, R7, 0x1, PT ;  /* 0x000000010700780c */ /* 0x000fe40003f05270 */
[----:B------:R-:W-:-:S04]  /*0850*/  LOP3.LUT R3, R0, 0x1, RZ, 0xc0, !PT ;  /* 0x0000000100037812 */ /* 0x000fc800078ec0ff */
[----:B------:R-:W-:Y:S01]  /*0860*/  ISETP.NE.U32.AND P1, PT, R3, 0x1, PT ;  /* 0x000000010300780c */ /* 0x000fe20003f25070 */
[----:B------:R-:W1:Y:S06]  /*0870*/  LDC.64 R16, c[0x0][0x380] ;  /* 0x0000e000ff107b82 */ /* 0x000e6c0000000a00 */
[-C--:B------:R-:W-:Y:S02]  /*0880*/  @P0 IMAD R3, R2, R0.reuse, R6 ;  /* 0x0000000002030224 */ /* 0x080fe400078e0206 */
[----:B------:R-:W2:Y:S01]  /*0890*/  LDC.64 R10, c[0x0][0x380] ;  /* 0x0000e000ff0a7b82 */ /* 0x000ea20000000a00 */
[C---:B------:R-:W-:Y:S01]  /*08a0*/  @P0 IMAD R15, R6.reuse, R0, R4 ;  /* 0x00000000060f0224 */ /* 0x040fe200078e0204 */
[----:B------:R-:W-:-:S02]  /*08b0*/  @P0 IADD3 R6, PT, PT, R6, 0x2, RZ ;  /* 0x0000000206060810 */ /* 0x000fc40007ffe0ff */
[----:B------:R-:W-:Y:S02]  /*08c0*/  @P0 IADD3 R5, PT, PT, R3, 0x1, RZ ;  /* 0x0000000103050810 */ /* 0x000fe40007ffe0ff */
[C---:B------:R-:W-:Y:S02]  /*08d0*/  @P0 IADD3 R7, PT, PT, R15.reuse, R0, RZ ;  /* 0x000000000f070210 */ /* 0x040fe40007ffe0ff */
[----:B------:R-:W3:Y:S01]  /*08e0*/  LDC.64 R8, c[0x0][0x388] ;  /* 0x0000e200ff087b82 */ /* 0x000ee20000000a00 */
[----:B0-----:R-:W-:-:S04]  /*08f0*/  @P0 IMAD.WIDE.U32 R14, R15, 0x4, R12 ;  /* 0x000000040f0e0825 */ /* 0x001fc800078e000c */
[----:B------:R-:W-:Y:S02]  /*0900*/  @P0 IMAD.WIDE.U32 R12, R7, 0x4, R12 ;  /* 0x00000004070c0825 */ /* 0x000fe400078e000c */
[----:B------:R-:W4:Y:S02]  /*0910*/  @P0 LDG.E R14, desc[UR6][R14.64] ;  /* 0x000000060e0e0981 */ /* 0x000f24000c1e1900 */
[--C-:B-1----:R-:W-:Y:S02]  /*0920*/  @P0 IMAD.WIDE.U32 R18, R3, 0x4, R16.reuse ;  /* 0x0000000403120825 */ /* 0x102fe400078e0010 */
[----:B------:R-:W5:Y:S02]  /*0930*/  @P0 LDG.E R12, desc[UR6][R12.64] ;  /* 0x000000060c0c0981 */ /* 0x000f64000c1e1900 */
[----:B------:R-:W-:Y:S02]  /*0940*/  @P0 IMAD.WIDE.U32 R16, R5, 0x4, R16 ;  /* 0x0000000405100825 */ /* 0x000fe400078e0010 */
[----:B------:R-:W4:Y:S02]  /*0950*/  @P0 LDG.E R3, desc[UR6][R18.64] ;  /* 0x0000000612030981 */ /* 0x000f24000c1e1900 */
[----:B------:R-:W-:-:S02]  /*0960*/  @!P1 IMAD R5, R2, R0, R6 ;  /* 0x0000000002059224 */ /* 0x000fc400078e0206 */
[----:B------:R-:W-:Y:S01]  /*0970*/  @!P1 IMAD R7, R6, R0, R4 ;  /* 0x0000000006079224 */ /* 0x000fe200078e0204 */
[----:B------:R-:W5:Y:S01]  /*0980*/  @P0 LDG.E R16, desc[UR6][R16.64] ;  /* 0x0000000610100981 */ /* 0x000f62000c1e1900 */
[----:B--2---:R-:W-:-:S04]  /*0990*/  @!P1 IMAD.WIDE.U32 R10, R5, 0x4, R10 ;  /* 0x00000004050a9825 */ /* 0x004fc800078e000a */
[----:B---3--:R-:W-:Y:S02]  /*09a0*/  @!P1 IMAD.WIDE.U32 R8, R7, 0x4, R8 ;  /* 0x0000000407089825 */ /* 0x008fe400078e0008 */
[----:B------:R-:W2:Y:S04]  /*09b0*/  @!P1 LDG.E R11, desc[UR6][R10.64] ;  /* 0x000000060a0b9981 */ /* 0x000ea8000c1e1900 */
[----:B------:R-:W2:Y:S01]  /*09c0*/  @!P1 LDG.E R8, desc[UR6][R8.64] ;  /* 0x0000000608089981 */ /* 0x000ea2000c1e1900 */
[----:B----4-:R-:W-:-:S04]  /*09d0*/  @P0 IADD3 R3, PT, PT, R14, R3, R26 ;  /* 0x000000030e030210 */ /* 0x010fc80007ffe01a */
[----:B-----5:R-:W-:-:S04]  /*09e0*/  @P0 IADD3 R26, PT, PT, R12, R16, R3 ;  /* 0x000000100c1a0210 */ /* 0x020fc80007ffe003 */
[----:B--2---:R-:W-:-:S07]  /*09f0*/  @!P1 IADD3 R26, PT, PT, R8, R11, R26 ;  /* 0x0000000b081a9210 */ /* 0x004fce0007ffe01a */
.L_x_0:
[----:B------:R-:W0:Y:S01]  /*0a00*/  LDC.64 R6, c[0x0][0x390] ;  /* 0x0000e400ff067b82 */ /* 0x000e220000000a00 */
[----:B------:R-:W-:-:S04]  /*0a10*/  IMAD R3, R2, R0, R4 ;  /* 0x0000000002037224 */ /* 0x000fc800078e0204 */
[----:B0-----:R-:W-:-:S05]  /*0a20*/  IMAD.WIDE R2, R3, 0x4, R6 ;  /* 0x0000000403027825 */ /* 0x001fca00078e0206 */
[----:B------:R-:W-:Y:S01]  /*0a30*/  STG.E desc[UR6][R2.64], R26 ;  /* 0x0000001a02007986 */ /* 0x000fe2000c101906 */
[----:B------:R-:W-:Y:S05]  /*0a40*/  EXIT ;  /* 0x000000000000794d */ /* 0x000fea0003800000 */
.L_x_4:
[----:B------:R-:W-:-:S00]  /*0a50*/  BRA `(.L_x_4) ;  /* 0xfffffffc00fc7947 */ /* 0x000fc0000383ffff */
[----:B------:R-:W-:-:S00]  /*0a60*/  NOP ;  /* 0x0000000000007918 */ /* 0x000fc00000000000 */
        /* <DEDUP_REMOVED lines=9> */
.L_x_5:


//--------------------- .nv.shared.reserved.0     --------------------------
	.section	.nv.shared.reserved.0,"aw",@nobits
	.weak		__nv_reservedSMEM_offset_0_alias
	.size		__nv_reservedSMEM_offset_0_alias, 0, 64
	.other		__nv_reservedSMEM_offset_0_alias,@"STO_CUDA_RESERVED_SHARED STV_DEFAULT"
__nv_reservedSMEM_offset_0_alias:
	.zero		0
	.zero		64


//--------------------- .nv.constant0._Z12mmult_kernelPjS_S_jj --------------------------
	.section	.nv.constant0._Z12mmult_kernelPjS_S_jj,"a",@progbits
	.sectionflags	@""
	.align	4
.nv.constant0._Z12mmult_kernelPjS_S_jj:
	.zero		928


//--------------------- SYMBOLS --------------------------

	.type		.nv.reservedSmem.offset0,@object
	.size		.nv.reservedSmem.offset0,0x4
